	.headerflags	@"EF_CUDA_TEXMODE_UNIFIED EF_CUDA_64BIT_ADDRESS EF_CUDA_SM86 EF_CUDA_VIRTUAL_SM(EF_CUDA_SM86)"
	.elftype	@"ET_EXEC"


//--------------------- .nv.info                  --------------------------
	.section	.nv.info,"",@"SHT_CUDA_INFO"
	.align	4


	//----- nvinfo : EIATTR_REGCOUNT
	.align		4
        /*0000*/ 	.byte	0x04, 0x2f
        /*0002*/ 	.short	(.L_1 - .L_0)
	.align		4
.L_0:
        /*0004*/ 	.word	index@(triton__0d1d2d3d4d5d6de7de)
        /*0008*/ 	.word	0x00000020


	//----- nvinfo : EIATTR_MAX_STACK_SIZE
	.align		4
.L_1:
        /*000c*/ 	.byte	0x04, 0x23
        /*000e*/ 	.short	(.L_3 - .L_2)
	.align		4
.L_2:
        /*0010*/ 	.word	index@(triton__0d1d2d3d4d5d6de7de)
        /*0014*/ 	.word	0x00000000


	//----- nvinfo : EIATTR_MIN_STACK_SIZE
	.align		4
.L_3:
        /*0018*/ 	.byte	0x04, 0x12
        /*001a*/ 	.short	(.L_5 - .L_4)
	.align		4
.L_4:
        /*001c*/ 	.word	index@(triton__0d1d2d3d4d5d6de7de)
        /*0020*/ 	.word	0x00000000


	//----- nvinfo : EIATTR_FRAME_SIZE
	.align		4
.L_5:
        /*0024*/ 	.byte	0x04, 0x11
        /*0026*/ 	.short	(.L_7 - .L_6)
	.align		4
.L_6:
        /*0028*/ 	.word	index@(triton__0d1d2d3d4d5d6de7de)
        /*002c*/ 	.word	0x00000000
.L_7:


//--------------------- .nv.info.triton__0d1d2d3d4d5d6de7de --------------------------
	.section	.nv.info.triton__0d1d2d3d4d5d6de7de,"",@"SHT_CUDA_INFO"
	.align	4


	//----- nvinfo : EIATTR_CUDA_API_VERSION
	.align		4
        /*0000*/ 	.byte	0x04, 0x37
        /*0002*/ 	.short	(.L_9 - .L_8)
.L_8:
        /*0004*/ 	.word	0x0000007b


	//----- nvinfo : EIATTR_SW2861232_WAR
	.align		4
.L_9:
        /*0008*/ 	.byte	0x01, 0x35
	.zero		2


	//----- nvinfo : EIATTR_PARAM_CBANK
	.align		4
        /*000c*/ 	.byte	0x04, 0x0a
        /*000e*/ 	.short	(.L_11 - .L_10)
	.align		4
.L_10:
        /*0010*/ 	.word	index@(.nv.constant0.triton__0d1d2d3d4d5d6de7de)
        /*0014*/ 	.short	0x0160
        /*0016*/ 	.short	0x0038


	//----- nvinfo : EIATTR_CBANK_PARAM_SIZE
	.align		4
.L_11:
        /*0018*/ 	.byte	0x03, 0x19
        /*001a*/ 	.short	0x0038


	//----- nvinfo : EIATTR_KPARAM_INFO
	.align		4
        /*001c*/ 	.byte	0x04, 0x17
        /*001e*/ 	.short	(.L_13 - .L_12)
.L_12:
        /*0020*/ 	.word	0x00000000
        /*0024*/ 	.short	0x0007
        /*0026*/ 	.short	0x0034
        /*0028*/ 	.byte	0x00, 0xf0, 0x11, 0x00


	//----- nvinfo : EIATTR_KPARAM_INFO
	.align		4
.L_13:
        /*002c*/ 	.byte	0x04, 0x17
        /*002e*/ 	.short	(.L_15 - .L_14)
.L_14:
        /*0030*/ 	.word	0x00000000
        /*0034*/ 	.short	0x0006
        /*0036*/ 	.short	0x0030
        /*0038*/ 	.byte	0x00, 0xf0, 0x11, 0x00


	//----- nvinfo : EIATTR_KPARAM_INFO
	.align		4
.L_15:
        /*003c*/ 	.byte	0x04, 0x17
        /*003e*/ 	.short	(.L_17 - .L_16)
.L_16:
        /*0040*/ 	.word	0x00000000
        /*0044*/ 	.short	0x0005
        /*0046*/ 	.short	0x0028
        /*0048*/ 	.byte	0x00, 0xf0, 0x21, 0x00


	//----- nvinfo : EIATTR_KPARAM_INFO
	.align		4
.L_17:
        /*004c*/ 	.byte	0x04, 0x17
        /*004e*/ 	.short	(.L_19 - .L_18)
.L_18:
        /*0050*/ 	.word	0x00000000
        /*0054*/ 	.short	0x0004
        /*0056*/ 	.short	0x0020
        /*0058*/ 	.byte	0x00, 0xf0, 0x21, 0x00


	//----- nvinfo : EIATTR_KPARAM_INFO
	.align		4
.L_19:
        /*005c*/ 	.byte	0x04, 0x17
        /*005e*/ 	.short	(.L_21 - .L_20)
.L_20:
        /*0060*/ 	.word	0x00000000
        /*0064*/ 	.short	0x0003
        /*0066*/ 	.short	0x0018
        /*0068*/ 	.byte	0x00, 0xf0, 0x21, 0x00


	//----- nvinfo : EIATTR_KPARAM_INFO
	.align		4
.L_21:
        /*006c*/ 	.byte	0x04, 0x17
        /*006e*/ 	.short	(.L_23 - .L_22)
.L_22:
        /*0070*/ 	.word	0x00000000
        /*0074*/ 	.short	0x0002
        /*0076*/ 	.short	0x0010
        /*0078*/ 	.byte	0x00, 0xf0, 0x21, 0x00


	//----- nvinfo : EIATTR_KPARAM_INFO
	.align		4
.L_23:
        /*007c*/ 	.byte	0x04, 0x17
        /*007e*/ 	.short	(.L_25 - .L_24)
.L_24:
        /*0080*/ 	.word	0x00000000
        /*0084*/ 	.short	0x0001
        /*0086*/ 	.short	0x0008
        /*0088*/ 	.byte	0x00, 0xf0, 0x21, 0x00


	//----- nvinfo : EIATTR_KPARAM_INFO
	.align		4
.L_25:
        /*008c*/ 	.byte	0x04, 0x17
        /*008e*/ 	.short	(.L_27 - .L_26)
.L_26:
        /*0090*/ 	.word	0x00000000
        /*0094*/ 	.short	0x0000
        /*0096*/ 	.short	0x0000
        /*0098*/ 	.byte	0x00, 0xf0, 0x21, 0x00


	//----- nvinfo : EIATTR_MAXREG_COUNT
	.align		4
.L_27:
        /*009c*/ 	.byte	0x03, 0x1b
        /*009e*/ 	.short	0x00ff


	//----- nvinfo : EIATTR_EXIT_INSTR_OFFSETS
	.align		4
        /*00a0*/ 	.byte	0x04, 0x1c
        /*00a2*/ 	.short	(.L_29 - .L_28)


	//   ....[0]....
.L_28:
        /*00a4*/ 	.word	0x00000830


	//   ....[1]....
        /*00a8*/ 	.word	0x00000850


	//----- nvinfo : EIATTR_MAX_THREADS
	.align		4
.L_29:
        /*00ac*/ 	.byte	0x04, 0x05
        /*00ae*/ 	.short	(.L_31 - .L_30)
.L_30:
        /*00b0*/ 	.word	0x00000080
        /*00b4*/ 	.word	0x00000001
        /*00b8*/ 	.word	0x00000001
.L_31:


//--------------------- .nv.rel.action            --------------------------
	.section	.nv.rel.action,"",@"SHT_CUDA_RELOCINFO"
	.align	8
	.sectionentsize	8
        /*0000*/ 	.byte	0x73, 0x00, 0x00, 0x00, 0x00, 0x00, 0x00, 0x00, 0x00, 0x00, 0x00, 0x11, 0x25, 0x00, 0x05, 0x36


//--------------------- .nv.constant0.triton__0d1d2d3d4d5d6de7de --------------------------
	.section	.nv.constant0.triton__0d1d2d3d4d5d6de7de,"a",@progbits
	.align	4
.nv.constant0.triton__0d1d2d3d4d5d6de7de:
	.zero		408


//--------------------- .text.triton__0d1d2d3d4d5d6de7de --------------------------
	.section	.text.triton__0d1d2d3d4d5d6de7de,"ax",@progbits
	.sectioninfo	@"SHI_REGISTERS=32"
	.align	128
        .global         triton__0d1d2d3d4d5d6de7de
        .type           triton__0d1d2d3d4d5d6de7de,@function
        .size           triton__0d1d2d3d4d5d6de7de,(.L_x_1 - triton__0d1d2d3d4d5d6de7de)
        .other          triton__0d1d2d3d4d5d6de7de,@"STO_CUDA_ENTRY STV_DEFAULT"
triton__0d1d2d3d4d5d6de7de:
.text.triton__0d1d2d3d4d5d6de7de:
[----:B------:R-:W-:-:S02]  /*0000*/  IMAD.MOV.U32 R1, RZ, RZ, c[0x0][0x28] ;  /* 0x00000a00ff017624 */ /* 0x000fc400078e00ff */
[----:B------:R-:W0:Y:S01]  /*0010*/  S2R R7, SR_CTAID.Y ;  /* 0x0000000000077919 */ /* 0x000e220000002600 */
[----:B------:R-:W-:Y:S01]  /*0020*/  IMAD.MOV.U32 R6, RZ, RZ, 0x2 ;  /* 0x00000002ff067424 */ /* 0x000fe200078e00ff */
[----:B------:R-:W-:Y:S01]  /*0030*/  ULDC.64 UR4, c[0x0][0x118] ;  /* 0x0000460000047ab9 */ /* 0x000fe20000000a00 */
[----:B------:R-:W-:Y:S01]  /*0040*/  IMAD.MOV.U32 R10, RZ, RZ, RZ ;  /* 0x000000ffff0a7224 */ /* 0x000fe200078e00ff */
[----:B------:R-:W1:Y:S04]  /*0050*/  S2R R0, SR_TID.X ;  /* 0x0000000000007919 */ /* 0x000e680000002100 */
[----:B------:R-:W2:Y:S01]  /*0060*/  S2R R5, SR_CTAID.X ;  /* 0x0000000000057919 */ /* 0x000ea20000002500 */
[----:B0-----:R-:W-:-:S04]  /*0070*/  SHF.R.S32.HI R2, RZ, 0x1f, R7 ;  /* 0x0000001fff027819 */ /* 0x001fc80000011407 */
[-C--:B------:R-:W-:Y:S01]  /*0080*/  LEA.HI R3, R2, R7.reuse, RZ, 0x2 ;  /* 0x0000000702037211 */ /* 0x080fe200078f10ff */
[----:B-1----:R-:W-:Y:S01]  /*0090*/  IMAD.SHL.U32 R0, R0, 0x2, RZ ;  /* 0x0000000200007824 */ /* 0x002fe200078e00ff */
[----:B------:R-:W-:Y:S02]  /*00a0*/  LEA.HI R2, R2, R7, RZ, 0x4 ;  /* 0x0000000702027211 */ /* 0x000fe400078f20ff */
[----:B------:R-:W-:Y:S02]  /*00b0*/  SHF.R.S32.HI R9, RZ, 0x2, R3 ;  /* 0x00000002ff097819 */ /* 0x000fe40000011403 */
[----:B------:R-:W-:Y:S02]  /*00c0*/  LOP3.LUT R0, R0, 0xfe, RZ, 0xc0, !PT ;  /* 0x000000fe00007812 */ /* 0x000fe400078ec0ff */
[----:B------:R-:W-:Y:S02]  /*00d0*/  LEA.HI R4, R9, R9, RZ, 0x2 ;  /* 0x0000000909047211 */ /* 0x000fe400078f10ff */
[----:B------:R-:W-:Y:S01]  /*00e0*/  SHF.R.S32.HI R11, RZ, 0x4, R2 ;  /* 0x00000004ff0b7819 */ /* 0x000fe20000011402 */
[----:B--2---:R-:W-:Y:S01]  /*00f0*/  IMAD R8, R5, 0x100, R0 ;  /* 0x0000010005087824 */ /* 0x004fe200078e0200 */
[----:B------:R-:W-:-:S02]  /*0100*/  LOP3.LUT R4, R4, 0xfffffffc, RZ, 0xc0, !PT ;  /* 0xfffffffc04047812 */ /* 0x000fc400078ec0ff */
[----:B------:R-:W-:Y:S01]  /*0110*/  LOP3.LUT R0, R2, 0xfffff0, RZ, 0xc0, !PT ;  /* 0x00fffff002007812 */ /* 0x000fe200078ec0ff */
[----:B------:R-:W-:Y:S01]  /*0120*/  IMAD.SHL.U32 R15, R11, 0x800, RZ ;  /* 0x000008000b0f7824 */ /* 0x000fe200078e00ff */
[----:B------:R-:W-:Y:S01]  /*0130*/  ISETP.GE.AND P1, PT, R8, 0x100, PT ;  /* 0x000001000800780c */ /* 0x000fe20003f26270 */
[----:B------:R-:W-:Y:S01]  /*0140*/  IMAD.IADD R9, R9, 0x1, -R4 ;  /* 0x0000000109097824 */ /* 0x000fe200078e0a04 */
[----:B------:R-:W-:Y:S01]  /*0150*/  LOP3.LUT R2, R3, 0xfffffffc, RZ, 0xc0, !PT ;  /* 0xfffffffc03027812 */ /* 0x000fe200078ec0ff */
[----:B------:R-:W-:Y:S01]  /*0160*/  IMAD.IADD R0, R7, 0x1, -R0 ;  /* 0x0000000107007824 */ /* 0x000fe200078e0a00 */
[----:B------:R-:W-:Y:S02]  /*0170*/  CS2R R4, SRZ ;  /* 0x0000000000047805 */ /* 0x000fe4000001ff00 */
[----:B------:R-:W-:Y:S01]  /*0180*/  ISETP.LT.AND P2, PT, R9, 0x2, !P1 ;  /* 0x000000020900780c */ /* 0x000fe20004f41270 */
[C---:B------:R-:W-:Y:S02]  /*0190*/  IMAD.IADD R13, R7.reuse, 0x1, -R2 ;  /* 0x00000001070d7824 */ /* 0x040fe400078e0a02 */
[----:B------:R-:W-:Y:S01]  /*01a0*/  IMAD R19, R0, 0x100, R15 ;  /* 0x0000010000137824 */ /* 0x000fe200078e020f */
[----:B------:R-:W-:Y:S01]  /*01b0*/  ISETP.LT.AND P2, PT, R7, 0x40, P2 ;  /* 0x000000400700780c */ /* 0x000fe20001741270 */
[----:B------:R-:W-:-:S02]  /*01c0*/  IMAD.MOV.U32 R0, RZ, RZ, 0x4 ;  /* 0x00000004ff007424 */ /* 0x000fc400078e00ff */
[----:B------:R-:W-:Y:S01]  /*01d0*/  IMAD R18, R13, 0x100, R8 ;  /* 0x000001000d127824 */ /* 0x000fe200078e0208 */
[----:B------:R-:W-:Y:S01]  /*01e0*/  ISETP.GE.AND P3, PT, R9, 0x2, PT ;  /* 0x000000020900780c */ /* 0x000fe20003f66270 */
[----:B------:R-:W-:Y:S02]  /*01f0*/  IMAD.IADD R21, R8, 0x1, R19 ;  /* 0x0000000108157824 */ /* 0x000fe400078e0213 */
[----:B------:R-:W-:Y:S01]  /*0200*/  IMAD.WIDE R22, R18, R0, c[0x0][0x168] ;  /* 0x00005a0012167625 */ /* 0x000fe200078e0200 */
[----:B------:R-:W-:-:S03]  /*0210*/  ISETP.GT.AND P6, PT, R8, 0x7f, !P3 ;  /* 0x0000007f0800780c */ /* 0x000fc60005fc4270 */
[----:B------:R-:W-:Y:S02]  /*0220*/  IMAD.WIDE R20, R21, R6, c[0x0][0x160] ;  /* 0x0000580015147625 */ /* 0x000fe400078e0206 */
[----:B------:R0:W2:Y:S01]  /*0230*/  @P2 LDG.E.EL.64 R4, [R22.64] ;  /* 0x0000000416042981 */ /* 0x0000a2000c2e1b00 */
[----:B------:R-:W-:-:S03]  /*0240*/  ISETP.LT.AND P0, PT, R8, 0x100, P6 ;  /* 0x000001000800780c */ /* 0x000fc60003701270 */
[----:B------:R1:W3:Y:S01]  /*0250*/  @P2 LDG.E.EL R10, [R20.64] ;  /* 0x00000004140a2981 */ /* 0x0002e2000c2e1900 */
[----:B------:R-:W-:Y:S02]  /*0260*/  ISETP.LT.AND P0, PT, R7, 0x40, P0 ;  /* 0x000000400700780c */ /* 0x000fe40000701270 */
[----:B------:R-:W-:Y:S02]  /*0270*/  IADD3 R25, R19, -0x80, R8 ;  /* 0xffffff8013197810 */ /* 0x000fe40007ffe008 */
[----:B------:R-:W-:Y:S01]  /*0280*/  IADD3 R27, R18, -0x80, RZ ;  /* 0xffffff80121b7810 */ /* 0x000fe20007ffe0ff */
[----:B------:R-:W-:Y:S01]  /*0290*/  CS2R R16, SRZ ;  /* 0x0000000000107805 */ /* 0x000fe2000001ff00 */
[----:B------:R-:W-:Y:S01]  /*02a0*/  CS2R R2, SRZ ;  /* 0x0000000000027805 */ /* 0x000fe2000001ff00 */
[----:B-1----:R-:W-:-:S04]  /*02b0*/  IMAD.WIDE R20, R25, R6, c[0x0][0x160] ;  /* 0x0000580019147625 */ /* 0x002fc800078e0206 */
[----:B0-----:R-:W-:Y:S02]  /*02c0*/  IMAD.WIDE R22, R27, R0, c[0x0][0x170] ;  /* 0x00005c001b167625 */ /* 0x001fe400078e0200 */
[----:B------:R0:W4:Y:S04]  /*02d0*/  @P0 LDG.E.EL R17, [R20.64] ;  /* 0x0000000414110981 */ /* 0x000128000c2e1900 */
[----:B------:R1:W5:Y:S01]  /*02e0*/  @P0 LDG.E.EL.64 R2, [R22.64] ;  /* 0x0000000416020981 */ /* 0x000362000c2e1b00 */
[----:B------:R-:W-:-:S04]  /*02f0*/  ISETP.LT.AND P4, PT, R8, 0x80, !P3 ;  /* 0x000000800800780c */ /* 0x000fc80005f81270 */
[----:B------:R-:W-:Y:S02]  /*0300*/  ISETP.LT.AND P5, PT, R7, 0x40, P4 ;  /* 0x000000400700780c */ /* 0x000fe400027a1270 */
[----:B------:R-:W-:Y:S02]  /*0310*/  IADD3 R19, R19, 0x80, R8 ;  /* 0x0000008013137810 */ /* 0x000fe40007ffe008 */
[----:B------:R-:W-:Y:S02]  /*0320*/  IADD3 R25, R18, 0x80, RZ ;  /* 0x0000008012197810 */ /* 0x000fe40007ffe0ff */
[----:B------:R-:W-:Y:S01]  /*0330*/  ISETP.LT.AND P1, PT, R7, 0x40, !P1 ;  /* 0x000000400700780c */ /* 0x000fe20004f21270 */
[----:B0-----:R-:W-:-:S04]  /*0340*/  IMAD.WIDE R20, R19, R6, c[0x0][0x160] ;  /* 0x0000580013147625 */ /* 0x001fc800078e0206 */
[----:B-1----:R-:W-:Y:S02]  /*0350*/  IMAD.IADD R23, R15, 0x1, R18 ;  /* 0x000000010f177824 */ /* 0x002fe400078e0212 */
[----:B------:R-:W-:Y:S01]  /*0360*/  IMAD.WIDE R24, R25, R0, c[0x0][0x170] ;  /* 0x00005c0019187625 */ /* 0x000fe200078e0200 */
[----:B------:R0:W5:Y:S03]  /*0370*/  @P5 LDG.E.EL R16, [R20.64] ;  /* 0x0000000414105981 */ /* 0x000166000c2e1900 */
[C---:B------:R-:W-:Y:S01]  /*0380*/  IMAD.WIDE R18, R23.reuse, R6, c[0x0][0x180] ;  /* 0x0000600017127625 */ /* 0x040fe200078e0206 */
[----:B------:R-:W-:-:S03]  /*0390*/  IADD3 R23, R23, 0x400, RZ ;  /* 0x0000040017177810 */ /* 0x000fc60007ffe0ff */
[----:B------:R-:W-:Y:S02]  /*03a0*/  IMAD R13, R11, 0x400, R13 ;  /* 0x000004000b0d7824 */ /* 0x000fe400078e020d */
[----:B------:R-:W-:Y:S02]  /*03b0*/  IMAD.MOV.U32 R15, RZ, RZ, RZ ;  /* 0x000000ffff0f7224 */ /* 0x000fe400078e00ff */
[----:B------:R-:W-:Y:S02]  /*03c0*/  IMAD.MOV.U32 R11, RZ, RZ, RZ ;  /* 0x000000ffff0b7224 */ /* 0x000fe400078e00ff */
[----:B------:R-:W-:-:S04]  /*03d0*/  IMAD.WIDE R22, R23, R6, c[0x0][0x180] ;  /* 0x0000600017167625 */ /* 0x000fc800078e0206 */
[----:B------:R-:W-:-:S05]  /*03e0*/  IMAD R13, R8, 0x4, R13 ;  /* 0x00000004080d7824 */ /* 0x000fca00078e020d */
[----:B0-----:R-:W-:-:S05]  /*03f0*/  IADD3 R21, R13, 0x4, RZ ;  /* 0x000000040d157810 */ /* 0x001fca0007ffe0ff */
[----:B------:R-:W-:Y:S01]  /*0400*/  IMAD.WIDE R20, R21, R0, c[0x0][0x178] ;  /* 0x00005e0015147625 */ /* 0x000fe200078e0200 */
[----:B--2---:R-:W-:Y:S02]  /*0410*/  SEL R12, R4, RZ, P2 ;  /* 0x000000ff040c7207 */ /* 0x004fe40001000000 */
[----:B------:R-:W-:Y:S02]  /*0420*/  SEL R14, R5, RZ, P2 ;  /* 0x000000ff050e7207 */ /* 0x000fe40001000000 */
[----:B------:R-:W-:Y:S01]  /*0430*/  CS2R R4, SRZ ;  /* 0x0000000000047805 */ /* 0x000fe2000001ff00 */
[----:B---3--:R-:W-:Y:S02]  /*0440*/  SEL R10, R10, RZ, P2 ;  /* 0x000000ff0a0a7207 */ /* 0x008fe40001000000 */
[----:B------:R-:W-:-:S03]  /*0450*/  ISETP.GT.AND P2, PT, R9, 0x2, P1 ;  /* 0x000000020900780c */ /* 0x000fc60000f44270 */
[----:B------:R-:W2:Y:S10]  /*0460*/  @P5 LDG.E.EL.64 R4, [R24.64] ;  /* 0x0000000418045981 */ /* 0x000eb4000c2e1b00 */
[----:B------:R0:W3:Y:S01]  /*0470*/  @P2 LDG.E.EL R15, [R18.64] ;  /* 0x00000004120f2981 */ /* 0x0000e2000c2e1900 */
[----:B----4-:R-:W-:-:S03]  /*0480*/  SEL R17, R17, RZ, P0 ;  /* 0x000000ff11117207 */ /* 0x010fc60000000000 */
[----:B------:R-:W4:Y:S01]  /*0490*/  @P2 LDG.E.EL R11, [R22.64] ;  /* 0x00000004160b2981 */ /* 0x000f22000c2e1900 */
[----:B-----5:R-:W-:Y:S02]  /*04a0*/  SEL R27, R2, RZ, P0 ;  /* 0x000000ff021b7207 */ /* 0x020fe40000000000 */
[----:B------:R-:W-:Y:S02]  /*04b0*/  SEL R29, R3, RZ, P0 ;  /* 0x000000ff031d7207 */ /* 0x000fe40000000000 */
[----:B------:R-:W-:Y:S01]  /*04c0*/  ISETP.EQ.AND P0, PT, R9, 0x2, P1 ;  /* 0x000000020900780c */ /* 0x000fe20000f02270 */
[----:B0-----:R-:W-:-:S04]  /*04d0*/  IMAD.WIDE R18, R13, R0, c[0x0][0x178] ;  /* 0x00005e000d127625 */ /* 0x001fc800078e0200 */
[----:B------:R-:W-:Y:S02]  /*04e0*/  IMAD.MOV.U32 R3, RZ, RZ, RZ ;  /* 0x000000ffff037224 */ /* 0x000fe400078e00ff */
[----:B------:R-:W-:-:S06]  /*04f0*/  IMAD.MOV.U32 R13, RZ, RZ, RZ ;  /* 0x000000ffff0d7224 */ /* 0x000fcc00078e00ff */
[----:B------:R-:W5:Y:S04]  /*0500*/  @P0 LDG.E.EL R3, [R18.64] ;  /* 0x0000000412030981 */ /* 0x000f68000c2e1900 */
[----:B------:R-:W5:Y:S01]  /*0510*/  @P0 LDG.E.EL R13, [R20.64] ;  /* 0x00000004140d0981 */ /* 0x000f62000c2e1900 */
[C---:B------:R-:W-:Y:S01]  /*0520*/  PRMT R0, R17.reuse, 0x7632, R0 ;  /* 0x0000763211007816 */ /* 0x040fe20000000000 */
[----:B------:R-:W-:-:S04]  /*0530*/  IMAD.U32 R17, R17, 0x10000, RZ ;  /* 0x0001000011117824 */ /* 0x000fc800078e00ff */
[----:B------:R-:W-:Y:S01]  /*0540*/  IMAD.U32 R2, R0, 0x10000, RZ ;  /* 0x0001000000027824 */ /* 0x000fe200078e00ff */
[----:B------:R-:W-:-:S04]  /*0550*/  LOP3.LUT R0, R17, 0x80000000, RZ, 0x3c, !PT ;  /* 0x8000000011007812 */ /* 0x000fc800078e3cff */
[----:B------:R-:W-:Y:S01]  /*0560*/  LOP3.LUT R2, R2, 0x80000000, RZ, 0x3c, !PT ;  /* 0x8000000002027812 */ /* 0x000fe200078e3cff */
[----:B------:R-:W-:Y:S01]  /*0570*/  FFMA R27, R0, R27, RZ ;  /* 0x0000001b001b7223 */ /* 0x000fe200000000ff */
[----:B------:R-:W-:-:S03]  /*0580*/  PRMT R0, R10, 0x7632, R0 ;  /* 0x000076320a007816 */ /* 0x000fc60000000000 */
[----:B------:R-:W-:Y:S01]  /*0590*/  FFMA R2, R2, R29, RZ ;  /* 0x0000001d02027223 */ /* 0x000fe200000000ff */
[----:B------:R-:W-:Y:S02]  /*05a0*/  SEL R16, R16, RZ, P5 ;  /* 0x000000ff10107207 */ /* 0x000fe40002800000 */
[----:B------:R-:W-:Y:S01]  /*05b0*/  FSEL R27, R27, RZ, P6 ;  /* 0x000000ff1b1b7208 */ /* 0x000fe20003000000 */
[----:B------:R-:W-:-:S04]  /*05c0*/  IMAD.U32 R10, R10, 0x10000, RZ ;  /* 0x000100000a0a7824 */ /* 0x000fc800078e00ff */
[----:B------:R-:W-:Y:S01]  /*05d0*/  FFMA R27, R10, R12, R27 ;  /* 0x0000000c0a1b7223 */ /* 0x000fe2000000001b */
[----:B------:R-:W-:-:S04]  /*05e0*/  IMAD R7, R7, 0x100, R8 ;  /* 0x0000010007077824 */ /* 0x000fc800078e0208 */
[----:B------:R-:W-:Y:S01]  /*05f0*/  IMAD.WIDE R6, R7, R6, c[0x0][0x188] ;  /* 0x0000620007067625 */ /* 0x000fe200078e0206 */
[----:B--2---:R-:W-:Y:S02]  /*0600*/  SEL R17, R5, RZ, P5 ;  /* 0x000000ff05117207 */ /* 0x004fe40002800000 */
[----:B------:R-:W-:Y:S01]  /*0610*/  FSEL R5, R2, RZ, P6 ;  /* 0x000000ff02057208 */ /* 0x000fe20003000000 */
[----:B------:R-:W-:Y:S01]  /*0620*/  IMAD.U32 R2, R0, 0x10000, RZ ;  /* 0x0001000000027824 */ /* 0x000fe200078e00ff */
[----:B------:R-:W-:Y:S02]  /*0630*/  PRMT R0, R16, 0x7632, R0 ;  /* 0x0000763210007816 */ /* 0x000fe40000000000 */
[----:B------:R-:W-:Y:S02]  /*0640*/  SEL R4, R4, RZ, P5 ;  /* 0x000000ff04047207 */ /* 0x000fe40002800000 */
[C---:B------:R-:W-:Y:S01]  /*0650*/  ISETP.NE.AND P6, PT, R9.reuse, 0x2, PT ;  /* 0x000000020900780c */ /* 0x040fe20003fc5270 */
[----:B------:R-:W-:Y:S01]  /*0660*/  IMAD.U32 R0, R0, 0x10000, RZ ;  /* 0x0001000000007824 */ /* 0x000fe200078e00ff */
[----:B------:R-:W-:Y:S01]  /*0670*/  ISETP.GT.AND P5, PT, R9, 0x2, PT ;  /* 0x000000020900780c */ /* 0x000fe20003fa4270 */
[----:B------:R-:W-:Y:S01]  /*0680*/  IMAD.U32 R9, R16, 0x10000, RZ ;  /* 0x0001000010097824 */ /* 0x000fe200078e00ff */
[----:B---3--:R-:W-:-:S02]  /*0690*/  SEL R15, R15, RZ, P2 ;  /* 0x000000ff0f0f7207 */ /* 0x008fc40001000000 */
[----:B----4-:R-:W-:Y:S01]  /*06a0*/  SEL R11, R11, RZ, P2 ;  /* 0x000000ff0b0b7207 */ /* 0x010fe20001000000 */
[----:B------:R-:W-:Y:S01]  /*06b0*/  FFMA R14, R2, R14, R5 ;  /* 0x0000000e020e7223 */ /* 0x000fe20000000005 */
[----:B------:R-:W-:Y:S01]  /*06c0*/  FMUL R4, R9, R4 ;  /* 0x0000000409047220 */ /* 0x000fe20000400000 */
[----:B------:R-:W-:Y:S01]  /*06d0*/  FMUL R17, R0, R17 ;  /* 0x0000001100117220 */ /* 0x000fe20000400000 */
[----:B------:R-:W-:Y:S02]  /*06e0*/  PRMT R0, R15, 0x7632, R0 ;  /* 0x000076320f007816 */ /* 0x000fe40000000000 */
[----:B------:R-:W-:Y:S01]  /*06f0*/  PRMT R2, R11, 0x7632, R2 ;  /* 0x000076320b027816 */ /* 0x000fe20000000002 */
[----:B------:R-:W-:Y:S01]  /*0700*/  IMAD.U32 R10, R15, 0x10000, RZ ;  /* 0x000100000f0a7824 */ /* 0x000fe200078e00ff */
[----:B------:R-:W-:Y:S01]  /*0710*/  FSEL R4, R4, RZ, P4 ;  /* 0x000000ff04047208 */ /* 0x000fe20002000000 */
[----:B------:R-:W-:Y:S01]  /*0720*/  IMAD.U32 R11, R11, 0x10000, RZ ;  /* 0x000100000b0b7824 */ /* 0x000fe200078e00ff */
[----:B------:R-:W-:Y:S01]  /*0730*/  FSEL R17, R17, RZ, P4 ;  /* 0x000000ff11117208 */ /* 0x000fe20002000000 */
[----:B------:R-:W-:-:S02]  /*0740*/  IMAD.U32 R5, R0, 0x10000, RZ ;  /* 0x0001000000057824 */ /* 0x000fc400078e00ff */
[----:B------:R-:W-:Y:S01]  /*0750*/  IMAD.U32 R2, R2, 0x10000, RZ ;  /* 0x0001000002027824 */ /* 0x000fe200078e00ff */
[----:B------:R-:W-:Y:S01]  /*0760*/  FADD R4, R27, R4 ;  /* 0x000000041b047221 */ /* 0x000fe20000000000 */
[----:B------:R-:W-:Y:S01]  /*0770*/  FADD R11, R10, R11 ;  /* 0x0000000b0a0b7221 */ /* 0x000fe20000000000 */
[----:B------:R-:W-:Y:S01]  /*0780*/  FADD R17, R14, R17 ;  /* 0x000000110e117221 */ /* 0x000fe20000000000 */
[----:B------:R-:W-:Y:S01]  /*0790*/  FADD R2, R5, R2 ;  /* 0x0000000205027221 */ /* 0x000fe20000000000 */
[----:B-----5:R-:W-:Y:S01]  /*07a0*/  SEL R3, R3, RZ, P0 ;  /* 0x000000ff03037207 */ /* 0x020fe20000000000 */
[----:B------:R-:W-:Y:S01]  /*07b0*/  FADD R4, RZ, R4 ;  /* 0x00000004ff047221 */ /* 0x000fe20000000000 */
[----:B------:R-:W-:Y:S01]  /*07c0*/  FADD R0, RZ, R17 ;  /* 0x00000011ff007221 */ /* 0x000fe20000000000 */
[----:B------:R-:W-:Y:S02]  /*07d0*/  @P6 FSEL R3, R11, RZ, P5 ;  /* 0x000000ff0b036208 */ /* 0x000fe40002800000 */
[----:B------:R-:W-:-:S02]  /*07e0*/  SEL R13, R13, RZ, P0 ;  /* 0x000000ff0d0d7207 */ /* 0x000fc40000000000 */
[----:B------:R-:W-:Y:S02]  /*07f0*/  @P6 FSEL R13, R2, RZ, P5 ;  /* 0x000000ff020d6208 */ /* 0x000fe40002800000 */
[----:B------:R-:W-:Y:S02]  /*0800*/  FSEL R3, R4, R3, !P3 ;  /* 0x0000000304037208 */ /* 0x000fe40005800000 */
[----:B------:R-:W-:-:S04]  /*0810*/  FSEL R0, R0, R13, !P3 ;  /* 0x0000000d00007208 */ /* 0x000fc80005800000 */
[----:B------:R-:W-:Y:S01]  /*0820*/  F2FP.BF16.PACK_AB R3, R0, R3 ;  /* 0x000000030003723e */ /* 0x000fe200000010ff */
[----:B------:R-:W-:Y:S06]  /*0830*/  @!P1 EXIT ;  /* 0x000000000000994d */ /* 0x000fec0003800000 */
[----:B------:R-:W-:Y:S01]  /*0840*/  STG.E [R6.64], R3 ;  /* 0x0000000306007986 */ /* 0x000fe2000c101904 */
[----:B------:R-:W-:Y:S05]  /*0850*/  EXIT ;  /* 0x000000000000794d */ /* 0x000fea0003800000 */
.L_x_0:
[----:B------:R-:W-:-:S00]  /*0860*/  BRA `(.L_x_0) ;  /* 0xfffffff000007947 */ /* 0x000fc0000383ffff */
[----:B------:R-:W-:-:S00]  /*0870*/  NOP ;  /* 0x0000000000007918 */ /* 0x000fc00000000000 */
        /* <DEDUP_REMOVED lines=8> */
.L_x_1:
